//
// Generated by NVIDIA NVVM Compiler
//
// Compiler Build ID: CL-36424714
// Cuda compilation tools, release 13.0, V13.0.88
// Based on NVVM 20.0.0
//

.version 9.0
.target sm_100
.address_size 64

	// .globl	_Z19oneD_stencil_sharedPiS_i
// _ZZ19oneD_stencil_sharedPiS_iE11temp_buffer has been demoted

.visible .entry _Z19oneD_stencil_sharedPiS_i(
	.param .u64 .ptr .align 1 _Z19oneD_stencil_sharedPiS_i_param_0,
	.param .u64 .ptr .align 1 _Z19oneD_stencil_sharedPiS_i_param_1,
	.param .u32 _Z19oneD_stencil_sharedPiS_i_param_2
)
{
	.reg .pred 	%p<3>;
	.reg .b32 	%r<28>;
	.reg .b64 	%rd<9>;
	// demoted variable
	.shared .align 4 .b8 _ZZ19oneD_stencil_sharedPiS_iE11temp_buffer[44];
	ld.param.u64 	%rd2, [_Z19oneD_stencil_sharedPiS_i_param_0];
	ld.param.u64 	%rd3, [_Z19oneD_stencil_sharedPiS_i_param_1];
	ld.param.u32 	%r5, [_Z19oneD_stencil_sharedPiS_i_param_2];
	mov.u32 	%r6, %ntid.x;
	mov.u32 	%r7, %ctaid.x;
	mul.lo.s32 	%r1, %r6, %r7;
	mov.u32 	%r2, %tid.x;
	add.s32 	%r8, %r2, %r1;
	add.s32 	%r3, %r8, 3;
	setp.ge.s32 	%p1, %r3, %r5;
	shl.b32 	%r9, %r2, 2;
	mov.u32 	%r10, _ZZ19oneD_stencil_sharedPiS_iE11temp_buffer;
	add.s32 	%r4, %r10, %r9;
	@%p1 bra 	$L__BB0_3;
	cvta.to.global.u64 	%rd4, %rd2;
	mul.wide.s32 	%rd5, %r3, 4;
	add.s64 	%rd1, %rd4, %rd5;
	ld.global.u32 	%r11, [%rd1];
	st.shared.u32 	[%r4+12], %r11;
	setp.gt.u32 	%p2, %r2, 2;
	@%p2 bra 	$L__BB0_3;
	ld.global.u32 	%r12, [%rd1+-12];
	st.shared.u32 	[%r4], %r12;
	ld.global.u32 	%r13, [%rd1+20];
	st.shared.u32 	[%r4+32], %r13;
$L__BB0_3:
	bar.sync 	0;
	ld.shared.u32 	%r14, [%r4];
	ld.shared.u32 	%r15, [%r4+4];
	add.s32 	%r16, %r15, %r14;
	ld.shared.u32 	%r17, [%r4+8];
	add.s32 	%r18, %r17, %r16;
	ld.shared.u32 	%r19, [%r4+12];
	add.s32 	%r20, %r19, %r18;
	ld.shared.u32 	%r21, [%r4+16];
	add.s32 	%r22, %r21, %r20;
	ld.shared.u32 	%r23, [%r4+20];
	add.s32 	%r24, %r23, %r22;
	ld.shared.u32 	%r25, [%r4+24];
	add.s32 	%r26, %r25, %r24;
	cvta.to.global.u64 	%rd6, %rd3;
	mul.wide.s32 	%rd7, %r8, 4;
	add.s64 	%rd8, %rd6, %rd7;
	st.global.u32 	[%rd8], %r26;
	ret;

}


// ===== COMPILED SASS (sm_100) =====

	.target	sm_100

	.elftype	@"ET_EXEC"


//--------------------- .note.nv.tkinfo           --------------------------
	.section	.note.nv.tkinfo,"",@"SHT_NOTE"
	.sectionflags	@"SHF_NOTE_NV_TKINFO"
	.tkinfo
        /*0018*/ 	.word	0x00000002
        /*0030*/ 	.string	""
        /*0030*/ 	.string	"ptxas"
        /*0030*/ 	.string	"Cuda compilation tools, release 13.0, V13.0.88"
        /*0030*/ 	.string	"Build cuda_13.0.r13.0/compiler.36424714_0"
        /*0030*/ 	.string	"-arch sm_100 -m 64 "



//--------------------- .note.nv.cuinfo           --------------------------
	.section	.note.nv.cuinfo,"",@"SHT_NOTE"
	.sectionflags	@"SHF_NOTE_NV_CUINFO"
        /*0018*/ 	.short	0x0002
        /*001a*/ 	.short	0x0064
        /*001c*/ 	.short	0x0082
	.zero		2


//--------------------- .nv.info                  --------------------------
	.section	.nv.info,"",@"SHT_CUDA_INFO"
	.align	4


	//----- nvinfo : EIATTR_REGCOUNT
	.align		4
        /*0000*/ 	.byte	0x04, 0x2f
        /*0002*/ 	.short	(.L_1 - .L_0)
	.align		4
.L_0:
        /*0004*/ 	.word	index@(_Z19oneD_stencil_sharedPiS_i)
        /*0008*/ 	.word	0x0000000e


	//----- nvinfo : EIATTR_FRAME_SIZE
	.align		4
.L_1:
        /*000c*/ 	.byte	0x04, 0x11
        /*000e*/ 	.short	(.L_3 - .L_2)
	.align		4
.L_2:
        /*0010*/ 	.word	index@(_Z19oneD_stencil_sharedPiS_i)
        /*0014*/ 	.word	0x00000000


	//----- nvinfo : EIATTR_MIN_STACK_SIZE
	.align		4
.L_3:
        /*0018*/ 	.byte	0x04, 0x12
        /*001a*/ 	.short	(.L_5 - .L_4)
	.align		4
.L_4:
        /*001c*/ 	.word	index@(_Z19oneD_stencil_sharedPiS_i)
        /*0020*/ 	.word	0x00000000
.L_5:


//--------------------- .nv.compat                --------------------------
	.section	.nv.compat,"",@"SHT_CUDA_COMPAT_INFO"
	.align	4
        /*0000*/ 	.byte	0x02, 0x09, 0x00, 0x00, 0x02, 0x02, 0x01, 0x00, 0x02, 0x05, 0x05, 0x00, 0x03, 0x07, 0x01, 0x01
        /*0010*/ 	.byte	0x02, 0x03, 0x00, 0x00, 0x02, 0x06, 0x01, 0x00, 0x04, 0x0b, 0x08, 0x00, 0x09, 0x00, 0x00, 0x00
        /*0020*/ 	.byte	0x00, 0x00, 0x00, 0x00


//--------------------- .nv.info._Z19oneD_stencil_sharedPiS_i --------------------------
	.section	.nv.info._Z19oneD_stencil_sharedPiS_i,"",@"SHT_CUDA_INFO"
	.sectionflags	@""
	.align	4


	//----- nvinfo : EIATTR_CUDA_API_VERSION
	.align		4
        /*0000*/ 	.byte	0x04, 0x37
        /*0002*/ 	.short	(.L_7 - .L_6)
.L_6:
        /*0004*/ 	.word	0x00000082


	//----- nvinfo : EIATTR_KPARAM_INFO
	.align		4
.L_7:
        /*0008*/ 	.byte	0x04, 0x17
        /*000a*/ 	.short	(.L_9 - .L_8)
.L_8:
        /*000c*/ 	.word	0x00000000
        /*0010*/ 	.short	0x0002
        /*0012*/ 	.short	0x0010
        /*0014*/ 	.byte	0x00, 0xf0, 0x11, 0x00


	//----- nvinfo : EIATTR_KPARAM_INFO
	.align		4
.L_9:
        /*0018*/ 	.byte	0x04, 0x17
        /*001a*/ 	.short	(.L_11 - .L_10)
.L_10:
        /*001c*/ 	.word	0x00000000
        /*0020*/ 	.short	0x0001
        /*0022*/ 	.short	0x0008
        /*0024*/ 	.byte	0x00, 0xf5, 0x21, 0x00


	//----- nvinfo : EIATTR_KPARAM_INFO
	.align		4
.L_11:
        /*0028*/ 	.byte	0x04, 0x17
        /*002a*/ 	.short	(.L_13 - .L_12)
.L_12:
        /*002c*/ 	.word	0x00000000
        /*0030*/ 	.short	0x0000
        /*0032*/ 	.short	0x0000
        /*0034*/ 	.byte	0x00, 0xf5, 0x21, 0x00


	//----- nvinfo : EIATTR_SPARSE_MMA_MASK
	.align		4
.L_13:
        /*0038*/ 	.byte	0x03, 0x50
        /*003a*/ 	.short	0x0000


	//----- nvinfo : EIATTR_MAXREG_COUNT
	.align		4
        /*003c*/ 	.byte	0x03, 0x1b
        /*003e*/ 	.short	0x00ff


	//----- nvinfo : EIATTR_NUM_BARRIERS
	.align		4
        /*0040*/ 	.byte	0x02, 0x4c
        /*0042*/ 	.byte	0x01
	.zero		1


	//----- nvinfo : EIATTR_MERCURY_ISA_VERSION
	.align		4
        /*0044*/ 	.byte	0x03, 0x5f
        /*0046*/ 	.short	0x0101


	//----- nvinfo : EIATTR_VRC_CTA_INIT_COUNT
	.align		4
        /*0048*/ 	.byte	0x02, 0x4a
	.zero		1
	.zero		1


	//----- nvinfo : EIATTR_EXIT_INSTR_OFFSETS
	.align		4
        /*004c*/ 	.byte	0x04, 0x1c
        /*004e*/ 	.short	(.L_15 - .L_14)


	//   ....[0]....
.L_14:
        /*0050*/ 	.word	0x00000270


	//----- nvinfo : EIATTR_CRS_STACK_SIZE
	.align		4
.L_15:
        /*0054*/ 	.byte	0x04, 0x1e
        /*0056*/ 	.short	(.L_17 - .L_16)
.L_16:
        /*0058*/ 	.word	0x00000000


	//----- nvinfo : EIATTR_CBANK_PARAM_SIZE
	.align		4
.L_17:
        /*005c*/ 	.byte	0x03, 0x19
        /*005e*/ 	.short	0x0014


	//----- nvinfo : EIATTR_PARAM_CBANK
	.align		4
        /*0060*/ 	.byte	0x04, 0x0a
        /*0062*/ 	.short	(.L_19 - .L_18)
	.align		4
.L_18:
        /*0064*/ 	.word	index@(.nv.constant0._Z19oneD_stencil_sharedPiS_i)
        /*0068*/ 	.short	0x0380
        /*006a*/ 	.short	0x0014


	//----- nvinfo : EIATTR_SW_WAR
	.align		4
.L_19:
        /*006c*/ 	.byte	0x04, 0x36
        /*006e*/ 	.short	(.L_21 - .L_20)
.L_20:
        /*0070*/ 	.word	0x00000008
.L_21:


//--------------------- .nv.callgraph             --------------------------
	.section	.nv.callgraph,"",@"SHT_CUDA_CALLGRAPH"
	.align	4
	.sectionentsize	8
	.align		4
        /*0000*/ 	.word	0x00000000
	.align		4
        /*0004*/ 	.word	0xffffffff
	.align		4
        /*0008*/ 	.word	0x00000000
	.align		4
        /*000c*/ 	.word	0xfffffffe
	.align		4
        /*0010*/ 	.word	0x00000000
	.align		4
        /*0014*/ 	.word	0xfffffffd
	.align		4
        /*0018*/ 	.word	0x00000000
	.align		4
        /*001c*/ 	.word	0xfffffffc


//--------------------- .text._Z19oneD_stencil_sharedPiS_i --------------------------
	.section	.text._Z19oneD_stencil_sharedPiS_i,"ax",@progbits
	.align	128
        .global         _Z19oneD_stencil_sharedPiS_i
        .type           _Z19oneD_stencil_sharedPiS_i,@function
        .size           _Z19oneD_stencil_sharedPiS_i,(.L_x_3 - _Z19oneD_stencil_sharedPiS_i)
        .other          _Z19oneD_stencil_sharedPiS_i,@"STO_CUDA_ENTRY STV_DEFAULT"
_Z19oneD_stencil_sharedPiS_i:
.text._Z19oneD_stencil_sharedPiS_i:
[----:B------:R-:W-:Y:S01]  /*0000*/  LDC R1, c[0x0][0x37c] ;  /* 0x0000df00ff017b82 */ /* 0x000fe20000000800 */
[----:B------:R-:W0:Y:S01]  /*0010*/  S2R R5, SR_CTAID.X ;  /* 0x0000000000057919 */ /* 0x000e220000002500 */
[----:B------:R-:W0:Y:S06]  /*0020*/  LDCU UR4, c[0x0][0x360] ;  /* 0x00006c00ff0477ac */ /* 0x000e2c0008000800 */
[----:B------:R-:W1:Y:S01]  /*0030*/  S2UR UR5, SR_CgaCtaId ;  /* 0x00000000000579c3 */ /* 0x000e620000008800 */
[----:B------:R-:W-:Y:S01]  /*0040*/  BSSY.RECONVERGENT B0, `(.L_x_0) ;  /* 0x0000014000007945 */ /* 0x000fe20003800200 */
[----:B------:R-:W0:Y:S01]  /*0050*/  S2R R4, SR_TID.X ;  /* 0x0000000000047919 */ /* 0x000e220000002100 */
[----:B------:R-:W2:Y:S01]  /*0060*/  LDCU UR6, c[0x0][0x390] ;  /* 0x00007200ff0677ac */ /* 0x000ea20008000800 */
[----:B0-----:R-:W-:Y:S01]  /*0070*/  IMAD R5, R5, UR4, R4 ;  /* 0x0000000405057c24 */ /* 0x001fe2000f8e0204 */
[----:B------:R-:W-:-:S02]  /*0080*/  UMOV UR4, 0x400 ;  /* 0x0000040000047882 */ /* 0x000fc40000000000 */
[----:B-1----:R-:W-:Y:S01]  /*0090*/  ULEA UR4, UR5, UR4, 0x18 ;  /* 0x0000000405047291 */ /* 0x002fe2000f8ec0ff */
[----:B------:R-:W-:-:S05]  /*00a0*/  VIADD R7, R5, 0x3 ;  /* 0x0000000305077836 */ /* 0x000fca0000000000 */
[----:B--2---:R-:W-:Y:S01]  /*00b0*/  ISETP.GE.AND P0, PT, R7, UR6, PT ;  /* 0x0000000607007c0c */ /* 0x004fe2000bf06270 */
[----:B------:R-:W0:Y:S01]  /*00c0*/  LDCU.64 UR6, c[0x0][0x358] ;  /* 0x00006b00ff0677ac */ /* 0x000e220008000a00 */
[----:B------:R-:W-:-:S11]  /*00d0*/  LEA R0, R4, UR4, 0x2 ;  /* 0x0000000404007c11 */ /* 0x000fd6000f8e10ff */
[----:B------:R-:W-:Y:S05]  /*00e0*/  @P0 BRA `(.L_x_1) ;  /* 0x0000000000240947 */ /* 0x000fea0003800000 */
[----:B------:R-:W1:Y:S01]  /*00f0*/  LDC.64 R2, c[0x0][0x380] ;  /* 0x0000e000ff027b82 */ /* 0x000e620000000a00 */
[----:B------:R-:W-:Y:S01]  /*0100*/  ISETP.GT.U32.AND P0, PT, R4, 0x2, PT ;  /* 0x000000020400780c */ /* 0x000fe20003f04070 */
[----:B-1----:R-:W-:-:S05]  /*0110*/  IMAD.WIDE R2, R7, 0x4, R2 ;  /* 0x0000000407027825 */ /* 0x002fca00078e0202 */
[----:B0-----:R-:W2:Y:S07]  /*0120*/  LDG.E R7, desc[UR6][R2.64] ;  /* 0x0000000602077981 */ /* 0x001eae000c1e1900 */
[----:B------:R-:W3:Y:S04]  /*0130*/  @!P0 LDG.E R9, desc[UR6][R2.64+-0xc] ;  /* 0xfffff40602098981 */ /* 0x000ee8000c1e1900 */
[----:B------:R-:W4:Y:S04]  /*0140*/  @!P0 LDG.E R11, desc[UR6][R2.64+0x14] ;  /* 0x00001406020b8981 */ /* 0x000f28000c1e1900 */
[----:B--2---:R1:W-:Y:S04]  /*0150*/  STS [R0+0xc], R7 ;  /* 0x00000c0700007388 */ /* 0x0043e80000000800 */
[----:B---3--:R1:W-:Y:S04]  /*0160*/  @!P0 STS [R0], R9 ;  /* 0x0000000900008388 */ /* 0x0083e80000000800 */
[----:B----4-:R1:W-:Y:S02]  /*0170*/  @!P0 STS [R0+0x20], R11 ;  /* 0x0000200b00008388 */ /* 0x0103e40000000800 */
.L_x_1:
[----:B0-----:R-:W-:Y:S05]  /*0180*/  BSYNC.RECONVERGENT B0 ;  /* 0x0000000000007941 */ /* 0x001fea0003800200 */
.L_x_0:
[----:B------:R-:W-:Y:S08]  /*0190*/  BAR.SYNC.DEFER_BLOCKING 0x0 ;  /* 0x0000000000007b1d */ /* 0x000ff00000010000 */
[----:B------:R-:W0:Y:S01]  /*01a0*/  LDC.64 R2, c[0x0][0x388] ;  /* 0x0000e200ff027b82 */ /* 0x000e220000000a00 */
[----:B------:R-:W-:Y:S04]  /*01b0*/  LDS R4, [R0] ;  /* 0x0000000000047984 */ /* 0x000fe80000000800 */
[----:B-1----:R-:W-:Y:S01]  /*01c0*/  LDS R7, [R0+0x4] ;  /* 0x0000040000077984 */ /* 0x002fe20000000800 */
[----:B0-----:R-:W-:-:S03]  /*01d0*/  IMAD.WIDE R2, R5, 0x4, R2 ;  /* 0x0000000405027825 */ /* 0x001fc600078e0202 */
[----:B------:R-:W0:Y:S04]  /*01e0*/  LDS R6, [R0+0x8] ;  /* 0x0000080000067984 */ /* 0x000e280000000800 */
[----:B------:R-:W-:Y:S04]  /*01f0*/  LDS R9, [R0+0xc] ;  /* 0x00000c0000097984 */ /* 0x000fe80000000800 */
[----:B------:R-:W1:Y:S04]  /*0200*/  LDS R8, [R0+0x10] ;  /* 0x0000100000087984 */ /* 0x000e680000000800 */
[----:B------:R-:W-:Y:S04]  /*0210*/  LDS R11, [R0+0x14] ;  /* 0x00001400000b7984 */ /* 0x000fe80000000800 */
[----:B------:R-:W2:Y:S01]  /*0220*/  LDS R10, [R0+0x18] ;  /* 0x00001800000a7984 */ /* 0x000ea20000000800 */
[----:B0-----:R-:W-:-:S04]  /*0230*/  IADD3 R4, PT, PT, R6, R7, R4 ;  /* 0x0000000706047210 */ /* 0x001fc80007ffe004 */
[----:B-1----:R-:W-:-:S04]  /*0240*/  IADD3 R4, PT, PT, R8, R9, R4 ;  /* 0x0000000908047210 */ /* 0x002fc80007ffe004 */
[----:B--2---:R-:W-:-:S05]  /*0250*/  IADD3 R11, PT, PT, R10, R11, R4 ;  /* 0x0000000b0a0b7210 */ /* 0x004fca0007ffe004 */
[----:B------:R-:W-:Y:S01]  /*0260*/  STG.E desc[UR6][R2.64], R11 ;  /* 0x0000000b02007986 */ /* 0x000fe2000c101906 */
[----:B------:R-:W-:Y:S05]  /*0270*/  EXIT ;  /* 0x000000000000794d */ /* 0x000fea0003800000 */
.L_x_2:
[----:B------:R-:W-:-:S00]  /*0280*/  BRA `(.L_x_2) ;  /* 0xfffffffc00fc7947 */ /* 0x000fc0000383ffff */
[----:B------:R-:W-:-:S00]  /*0290*/  NOP ;  /* 0x0000000000007918 */ /* 0x000fc00000000000 */
        /* <DEDUP_REMOVED lines=14> */
.L_x_3:


//--------------------- .nv.shared._Z19oneD_stencil_sharedPiS_i --------------------------
	.section	.nv.shared._Z19oneD_stencil_sharedPiS_i,"aw",@nobits
	.sectionflags	@""
	.align	4
.nv.shared._Z19oneD_stencil_sharedPiS_i:
	.zero		1068


//--------------------- .nv.shared.reserved.0     --------------------------
	.section	.nv.shared.reserved.0,"aw",@nobits
	.weak		__nv_reservedSMEM_offset_0_alias
	.size		__nv_reservedSMEM_offset_0_alias, 0, 64
	.other		__nv_reservedSMEM_offset_0_alias,@"STO_CUDA_RESERVED_SHARED STV_DEFAULT"
__nv_reservedSMEM_offset_0_alias:
	.zero		0
	.zero		64


//--------------------- .nv.constant0._Z19oneD_stencil_sharedPiS_i --------------------------
	.section	.nv.constant0._Z19oneD_stencil_sharedPiS_i,"a",@progbits
	.sectionflags	@""
	.align	4
.nv.constant0._Z19oneD_stencil_sharedPiS_i:
	.zero		916


//--------------------- SYMBOLS --------------------------

	.type		.nv.reservedSmem.offset0,@object
	.size		.nv.reservedSmem.offset0,0x4
	.type		.nv.reservedSmem.cap,@object
	.size		.nv.reservedSmem.cap,0x4
